//
// Generated by NVIDIA NVVM Compiler
//
// Compiler Build ID: CL-36424714
// Cuda compilation tools, release 13.0, V13.0.88
// Based on NVVM 20.0.0
//

.version 9.0
.target sm_100
.address_size 64

	// .globl	_Z8vectorADPfS_S_

.visible .entry _Z8vectorADPfS_S_(
	.param .u64 .ptr .align 1 _Z8vectorADPfS_S__param_0,
	.param .u64 .ptr .align 1 _Z8vectorADPfS_S__param_1,
	.param .u64 .ptr .align 1 _Z8vectorADPfS_S__param_2
)
{
	.reg .b32 	%r<5>;
	.reg .b32 	%f<4>;
	.reg .b64 	%rd<11>;

	ld.param.u64 	%rd1, [_Z8vectorADPfS_S__param_0];
	ld.param.u64 	%rd2, [_Z8vectorADPfS_S__param_1];
	ld.param.u64 	%rd3, [_Z8vectorADPfS_S__param_2];
	cvta.to.global.u64 	%rd4, %rd3;
	cvta.to.global.u64 	%rd5, %rd2;
	cvta.to.global.u64 	%rd6, %rd1;
	mov.u32 	%r1, %tid.x;
	mov.u32 	%r2, %ntid.x;
	mov.u32 	%r3, %ctaid.x;
	mad.lo.s32 	%r4, %r2, %r3, %r1;
	mul.wide.s32 	%rd7, %r4, 4;
	add.s64 	%rd8, %rd6, %rd7;
	ld.global.f32 	%f1, [%rd8];
	add.s64 	%rd9, %rd5, %rd7;
	ld.global.f32 	%f2, [%rd9];
	add.f32 	%f3, %f1, %f2;
	add.s64 	%rd10, %rd4, %rd7;
	st.global.f32 	[%rd10], %f3;
	ret;

}


// ===== COMPILED SASS (sm_100) =====

	.target	sm_100

	.elftype	@"ET_EXEC"


//--------------------- .note.nv.tkinfo           --------------------------
	.section	.note.nv.tkinfo,"",@"SHT_NOTE"
	.sectionflags	@"SHF_NOTE_NV_TKINFO"
	.tkinfo
        /*0018*/ 	.word	0x00000002
        /*0030*/ 	.string	""
        /*0030*/ 	.string	"ptxas"
        /*0030*/ 	.string	"Cuda compilation tools, release 13.0, V13.0.88"
        /*0030*/ 	.string	"Build cuda_13.0.r13.0/compiler.36424714_0"
        /*0030*/ 	.string	"-arch sm_100 -m 64 "



//--------------------- .note.nv.cuinfo           --------------------------
	.section	.note.nv.cuinfo,"",@"SHT_NOTE"
	.sectionflags	@"SHF_NOTE_NV_CUINFO"
        /*0018*/ 	.short	0x0002
        /*001a*/ 	.short	0x0064
        /*001c*/ 	.short	0x0082
	.zero		2


//--------------------- .nv.info                  --------------------------
	.section	.nv.info,"",@"SHT_CUDA_INFO"
	.align	4


	//----- nvinfo : EIATTR_REGCOUNT
	.align		4
        /*0000*/ 	.byte	0x04, 0x2f
        /*0002*/ 	.short	(.L_1 - .L_0)
	.align		4
.L_0:
        /*0004*/ 	.word	index@(_Z8vectorADPfS_S_)
        /*0008*/ 	.word	0x0000000c


	//----- nvinfo : EIATTR_FRAME_SIZE
	.align		4
.L_1:
        /*000c*/ 	.byte	0x04, 0x11
        /*000e*/ 	.short	(.L_3 - .L_2)
	.align		4
.L_2:
        /*0010*/ 	.word	index@(_Z8vectorADPfS_S_)
        /*0014*/ 	.word	0x00000000


	//----- nvinfo : EIATTR_MIN_STACK_SIZE
	.align		4
.L_3:
        /*0018*/ 	.byte	0x04, 0x12
        /*001a*/ 	.short	(.L_5 - .L_4)
	.align		4
.L_4:
        /*001c*/ 	.word	index@(_Z8vectorADPfS_S_)
        /*0020*/ 	.word	0x00000000
.L_5:


//--------------------- .nv.compat                --------------------------
	.section	.nv.compat,"",@"SHT_CUDA_COMPAT_INFO"
	.align	4
        /*0000*/ 	.byte	0x02, 0x09, 0x00, 0x00, 0x02, 0x02, 0x01, 0x00, 0x02, 0x05, 0x05, 0x00, 0x03, 0x07, 0x01, 0x01
        /*0010*/ 	.byte	0x02, 0x03, 0x00, 0x00, 0x02, 0x06, 0x01, 0x00, 0x04, 0x0b, 0x08, 0x00, 0x09, 0x00, 0x00, 0x00
        /*0020*/ 	.byte	0x00, 0x00, 0x00, 0x00


//--------------------- .nv.info._Z8vectorADPfS_S_ --------------------------
	.section	.nv.info._Z8vectorADPfS_S_,"",@"SHT_CUDA_INFO"
	.sectionflags	@""
	.align	4


	//----- nvinfo : EIATTR_CUDA_API_VERSION
	.align		4
        /*0000*/ 	.byte	0x04, 0x37
        /*0002*/ 	.short	(.L_7 - .L_6)
.L_6:
        /*0004*/ 	.word	0x00000082


	//----- nvinfo : EIATTR_KPARAM_INFO
	.align		4
.L_7:
        /*0008*/ 	.byte	0x04, 0x17
        /*000a*/ 	.short	(.L_9 - .L_8)
.L_8:
        /*000c*/ 	.word	0x00000000
        /*0010*/ 	.short	0x0002
        /*0012*/ 	.short	0x0010
        /*0014*/ 	.byte	0x00, 0xf5, 0x21, 0x00


	//----- nvinfo : EIATTR_KPARAM_INFO
	.align		4
.L_9:
        /*0018*/ 	.byte	0x04, 0x17
        /*001a*/ 	.short	(.L_11 - .L_10)
.L_10:
        /*001c*/ 	.word	0x00000000
        /*0020*/ 	.short	0x0001
        /*0022*/ 	.short	0x0008
        /*0024*/ 	.byte	0x00, 0xf5, 0x21, 0x00


	//----- nvinfo : EIATTR_KPARAM_INFO
	.align		4
.L_11:
        /*0028*/ 	.byte	0x04, 0x17
        /*002a*/ 	.short	(.L_13 - .L_12)
.L_12:
        /*002c*/ 	.word	0x00000000
        /*0030*/ 	.short	0x0000
        /*0032*/ 	.short	0x0000
        /*0034*/ 	.byte	0x00, 0xf5, 0x21, 0x00


	//----- nvinfo : EIATTR_SPARSE_MMA_MASK
	.align		4
.L_13:
        /*0038*/ 	.byte	0x03, 0x50
        /*003a*/ 	.short	0x0000


	//----- nvinfo : EIATTR_MAXREG_COUNT
	.align		4
        /*003c*/ 	.byte	0x03, 0x1b
        /*003e*/ 	.short	0x00ff


	//----- nvinfo : EIATTR_MERCURY_ISA_VERSION
	.align		4
        /*0040*/ 	.byte	0x03, 0x5f
        /*0042*/ 	.short	0x0101


	//----- nvinfo : EIATTR_VRC_CTA_INIT_COUNT
	.align		4
        /*0044*/ 	.byte	0x02, 0x4a
	.zero		1
	.zero		1


	//----- nvinfo : EIATTR_EXIT_INSTR_OFFSETS
	.align		4
        /*0048*/ 	.byte	0x04, 0x1c
        /*004a*/ 	.short	(.L_15 - .L_14)


	//   ....[0]....
.L_14:
        /*004c*/ 	.word	0x00000100


	//----- nvinfo : EIATTR_CBANK_PARAM_SIZE
	.align		4
.L_15:
        /*0050*/ 	.byte	0x03, 0x19
        /*0052*/ 	.short	0x0018


	//----- nvinfo : EIATTR_PARAM_CBANK
	.align		4
        /*0054*/ 	.byte	0x04, 0x0a
        /*0056*/ 	.short	(.L_17 - .L_16)
	.align		4
.L_16:
        /*0058*/ 	.word	index@(.nv.constant0._Z8vectorADPfS_S_)
        /*005c*/ 	.short	0x0380
        /*005e*/ 	.short	0x0018


	//----- nvinfo : EIATTR_SW_WAR
	.align		4
.L_17:
        /*0060*/ 	.byte	0x04, 0x36
        /*0062*/ 	.short	(.L_19 - .L_18)
.L_18:
        /*0064*/ 	.word	0x00000008
.L_19:


//--------------------- .nv.callgraph             --------------------------
	.section	.nv.callgraph,"",@"SHT_CUDA_CALLGRAPH"
	.align	4
	.sectionentsize	8
	.align		4
        /*0000*/ 	.word	0x00000000
	.align		4
        /*0004*/ 	.word	0xffffffff
	.align		4
        /*0008*/ 	.word	0x00000000
	.align		4
        /*000c*/ 	.word	0xfffffffe
	.align		4
        /*0010*/ 	.word	0x00000000
	.align		4
        /*0014*/ 	.word	0xfffffffd
	.align		4
        /*0018*/ 	.word	0x00000000
	.align		4
        /*001c*/ 	.word	0xfffffffc


//--------------------- .text._Z8vectorADPfS_S_   --------------------------
	.section	.text._Z8vectorADPfS_S_,"ax",@progbits
	.align	128
        .global         _Z8vectorADPfS_S_
        .type           _Z8vectorADPfS_S_,@function
        .size           _Z8vectorADPfS_S_,(.L_x_1 - _Z8vectorADPfS_S_)
        .other          _Z8vectorADPfS_S_,@"STO_CUDA_ENTRY STV_DEFAULT"
_Z8vectorADPfS_S_:
.text._Z8vectorADPfS_S_:
[----:B------:R-:W-:Y:S01]  /*0000*/  LDC R1, c[0x0][0x37c] ;  /* 0x0000df00ff017b82 */ /* 0x000fe20000000800 */
[----:B------:R-:W0:Y:S07]  /*0010*/  S2R R9, SR_TID.X ;  /* 0x0000000000097919 */ /* 0x000e2e0000002100 */
[----:B------:R-:W1:Y:S01]  /*0020*/  LDC.64 R2, c[0x0][0x380] ;  /* 0x0000e000ff027b82 */ /* 0x000e620000000a00 */
[----:B------:R-:W0:Y:S01]  /*0030*/  LDCU UR6, c[0x0][0x360] ;  /* 0x00006c00ff0677ac */ /* 0x000e220008000800 */
[----:B------:R-:W0:Y:S01]  /*0040*/  S2R R0, SR_CTAID.X ;  /* 0x0000000000007919 */ /* 0x000e220000002500 */
[----:B------:R-:W2:Y:S05]  /*0050*/  LDCU.64 UR4, c[0x0][0x358] ;  /* 0x00006b00ff0477ac */ /* 0x000eaa0008000a00 */
[----:B------:R-:W3:Y:S08]  /*0060*/  LDC.64 R4, c[0x0][0x388] ;  /* 0x0000e200ff047b82 */ /* 0x000ef00000000a00 */
[----:B------:R-:W4:Y:S01]  /*0070*/  LDC.64 R6, c[0x0][0x390] ;  /* 0x0000e400ff067b82 */ /* 0x000f220000000a00 */
[----:B0-----:R-:W-:-:S04]  /*0080*/  IMAD R9, R0, UR6, R9 ;  /* 0x0000000600097c24 */ /* 0x001fc8000f8e0209 */
[----:B-1----:R-:W-:-:S04]  /*0090*/  IMAD.WIDE R2, R9, 0x4, R2 ;  /* 0x0000000409027825 */ /* 0x002fc800078e0202 */
[C---:B---3--:R-:W-:Y:S02]  /*00a0*/  IMAD.WIDE R4, R9.reuse, 0x4, R4 ;  /* 0x0000000409047825 */ /* 0x048fe400078e0204 */
[----:B--2---:R-:W2:Y:S04]  /*00b0*/  LDG.E R2, desc[UR4][R2.64] ;  /* 0x0000000402027981 */ /* 0x004ea8000c1e1900 */
[----:B------:R-:W2:Y:S01]  /*00c0*/  LDG.E R5, desc[UR4][R4.64] ;  /* 0x0000000404057981 */ /* 0x000ea2000c1e1900 */
[----:B----4-:R-:W-:-:S04]  /*00d0*/  IMAD.WIDE R6, R9, 0x4, R6 ;  /* 0x0000000409067825 */ /* 0x010fc800078e0206 */
[----:B--2---:R-:W-:-:S05]  /*00e0*/  FADD R9, R2, R5 ;  /* 0x0000000502097221 */ /* 0x004fca0000000000 */
[----:B------:R-:W-:Y:S01]  /*00f0*/  STG.E desc[UR4][R6.64], R9 ;  /* 0x0000000906007986 */ /* 0x000fe2000c101904 */
[----:B------:R-:W-:Y:S05]  /*0100*/  EXIT ;  /* 0x000000000000794d */ /* 0x000fea0003800000 */
.L_x_0:
[----:B------:R-:W-:-:S00]  /*0110*/  BRA `(.L_x_0) ;  /* 0xfffffffc00fc7947 */ /* 0x000fc0000383ffff */
[----:B------:R-:W-:-:S00]  /*0120*/  NOP ;  /* 0x0000000000007918 */ /* 0x000fc00000000000 */
        /* <DEDUP_REMOVED lines=13> */
.L_x_1:


//--------------------- .nv.shared.reserved.0     --------------------------
	.section	.nv.shared.reserved.0,"aw",@nobits
	.weak		__nv_reservedSMEM_offset_0_alias
	.size		__nv_reservedSMEM_offset_0_alias, 0, 64
	.other		__nv_reservedSMEM_offset_0_alias,@"STO_CUDA_RESERVED_SHARED STV_DEFAULT"
__nv_reservedSMEM_offset_0_alias:
	.zero		0
	.zero		64


//--------------------- .nv.constant0._Z8vectorADPfS_S_ --------------------------
	.section	.nv.constant0._Z8vectorADPfS_S_,"a",@progbits
	.sectionflags	@""
	.align	4
.nv.constant0._Z8vectorADPfS_S_:
	.zero		920


//--------------------- SYMBOLS --------------------------

	.type		.nv.reservedSmem.offset0,@object
	.size		.nv.reservedSmem.offset0,0x4
